//
// Generated by NVIDIA NVVM Compiler
//
// Compiler Build ID: CL-36424714
// Cuda compilation tools, release 13.0, V13.0.88
// Based on NVVM 20.0.0
//

.version 9.0
.target sm_100
.address_size 64

	// .globl	_Z9vecvecaddPdS_S_i

.visible .entry _Z9vecvecaddPdS_S_i(
	.param .u64 .ptr .align 1 _Z9vecvecaddPdS_S_i_param_0,
	.param .u64 .ptr .align 1 _Z9vecvecaddPdS_S_i_param_1,
	.param .u64 .ptr .align 1 _Z9vecvecaddPdS_S_i_param_2,
	.param .u32 _Z9vecvecaddPdS_S_i_param_3
)
{
	.reg .pred 	%p<2>;
	.reg .b32 	%r<6>;
	.reg .b64 	%rd<11>;
	.reg .b64 	%fd<4>;

	ld.param.u64 	%rd1, [_Z9vecvecaddPdS_S_i_param_0];
	ld.param.u64 	%rd2, [_Z9vecvecaddPdS_S_i_param_1];
	ld.param.u64 	%rd3, [_Z9vecvecaddPdS_S_i_param_2];
	ld.param.u32 	%r2, [_Z9vecvecaddPdS_S_i_param_3];
	mov.u32 	%r3, %ntid.x;
	mov.u32 	%r4, %ctaid.x;
	mov.u32 	%r5, %tid.x;
	mad.lo.s32 	%r1, %r3, %r4, %r5;
	setp.ge.s32 	%p1, %r1, %r2;
	@%p1 bra 	$L__BB0_2;
	cvta.to.global.u64 	%rd4, %rd1;
	cvta.to.global.u64 	%rd5, %rd2;
	cvta.to.global.u64 	%rd6, %rd3;
	mul.wide.s32 	%rd7, %r1, 8;
	add.s64 	%rd8, %rd4, %rd7;
	ld.global.f64 	%fd1, [%rd8];
	add.s64 	%rd9, %rd5, %rd7;
	ld.global.f64 	%fd2, [%rd9];
	add.f64 	%fd3, %fd1, %fd2;
	add.s64 	%rd10, %rd6, %rd7;
	st.global.f64 	[%rd10], %fd3;
$L__BB0_2:
	ret;

}


// ===== COMPILED SASS (sm_100) =====

	.target	sm_100

	.elftype	@"ET_EXEC"


//--------------------- .note.nv.tkinfo           --------------------------
	.section	.note.nv.tkinfo,"",@"SHT_NOTE"
	.sectionflags	@"SHF_NOTE_NV_TKINFO"
	.tkinfo
        /*0018*/ 	.word	0x00000002
        /*0030*/ 	.string	""
        /*0030*/ 	.string	"ptxas"
        /*0030*/ 	.string	"Cuda compilation tools, release 13.0, V13.0.88"
        /*0030*/ 	.string	"Build cuda_13.0.r13.0/compiler.36424714_0"
        /*0030*/ 	.string	"-arch sm_100 -m 64 "



//--------------------- .note.nv.cuinfo           --------------------------
	.section	.note.nv.cuinfo,"",@"SHT_NOTE"
	.sectionflags	@"SHF_NOTE_NV_CUINFO"
        /*0018*/ 	.short	0x0002
        /*001a*/ 	.short	0x0064
        /*001c*/ 	.short	0x0082
	.zero		2


//--------------------- .nv.info                  --------------------------
	.section	.nv.info,"",@"SHT_CUDA_INFO"
	.align	4


	//----- nvinfo : EIATTR_REGCOUNT
	.align		4
        /*0000*/ 	.byte	0x04, 0x2f
        /*0002*/ 	.short	(.L_1 - .L_0)
	.align		4
.L_0:
        /*0004*/ 	.word	index@(_Z9vecvecaddPdS_S_i)
        /*0008*/ 	.word	0x0000000e


	//----- nvinfo : EIATTR_FRAME_SIZE
	.align		4
.L_1:
        /*000c*/ 	.byte	0x04, 0x11
        /*000e*/ 	.short	(.L_3 - .L_2)
	.align		4
.L_2:
        /*0010*/ 	.word	index@(_Z9vecvecaddPdS_S_i)
        /*0014*/ 	.word	0x00000000


	//----- nvinfo : EIATTR_MIN_STACK_SIZE
	.align		4
.L_3:
        /*0018*/ 	.byte	0x04, 0x12
        /*001a*/ 	.short	(.L_5 - .L_4)
	.align		4
.L_4:
        /*001c*/ 	.word	index@(_Z9vecvecaddPdS_S_i)
        /*0020*/ 	.word	0x00000000
.L_5:


//--------------------- .nv.compat                --------------------------
	.section	.nv.compat,"",@"SHT_CUDA_COMPAT_INFO"
	.align	4
        /*0000*/ 	.byte	0x02, 0x09, 0x00, 0x00, 0x02, 0x02, 0x01, 0x00, 0x02, 0x05, 0x05, 0x00, 0x03, 0x07, 0x01, 0x01
        /*0010*/ 	.byte	0x02, 0x03, 0x00, 0x00, 0x02, 0x06, 0x01, 0x00, 0x04, 0x0b, 0x08, 0x00, 0x01, 0x00, 0x00, 0x00
        /*0020*/ 	.byte	0x00, 0x00, 0x00, 0x00


//--------------------- .nv.info._Z9vecvecaddPdS_S_i --------------------------
	.section	.nv.info._Z9vecvecaddPdS_S_i,"",@"SHT_CUDA_INFO"
	.sectionflags	@""
	.align	4


	//----- nvinfo : EIATTR_CUDA_API_VERSION
	.align		4
        /*0000*/ 	.byte	0x04, 0x37
        /*0002*/ 	.short	(.L_7 - .L_6)
.L_6:
        /*0004*/ 	.word	0x00000082


	//----- nvinfo : EIATTR_KPARAM_INFO
	.align		4
.L_7:
        /*0008*/ 	.byte	0x04, 0x17
        /*000a*/ 	.short	(.L_9 - .L_8)
.L_8:
        /*000c*/ 	.word	0x00000000
        /*0010*/ 	.short	0x0003
        /*0012*/ 	.short	0x0018
        /*0014*/ 	.byte	0x00, 0xf0, 0x11, 0x00


	//----- nvinfo : EIATTR_KPARAM_INFO
	.align		4
.L_9:
        /*0018*/ 	.byte	0x04, 0x17
        /*001a*/ 	.short	(.L_11 - .L_10)
.L_10:
        /*001c*/ 	.word	0x00000000
        /*0020*/ 	.short	0x0002
        /*0022*/ 	.short	0x0010
        /*0024*/ 	.byte	0x00, 0xf5, 0x21, 0x00


	//----- nvinfo : EIATTR_KPARAM_INFO
	.align		4
.L_11:
        /*0028*/ 	.byte	0x04, 0x17
        /*002a*/ 	.short	(.L_13 - .L_12)
.L_12:
        /*002c*/ 	.word	0x00000000
        /*0030*/ 	.short	0x0001
        /*0032*/ 	.short	0x0008
        /*0034*/ 	.byte	0x00, 0xf5, 0x21, 0x00


	//----- nvinfo : EIATTR_KPARAM_INFO
	.align		4
.L_13:
        /*0038*/ 	.byte	0x04, 0x17
        /*003a*/ 	.short	(.L_15 - .L_14)
.L_14:
        /*003c*/ 	.word	0x00000000
        /*0040*/ 	.short	0x0000
        /*0042*/ 	.short	0x0000
        /*0044*/ 	.byte	0x00, 0xf5, 0x21, 0x00


	//----- nvinfo : EIATTR_SPARSE_MMA_MASK
	.align		4
.L_15:
        /*0048*/ 	.byte	0x03, 0x50
        /*004a*/ 	.short	0x0000


	//----- nvinfo : EIATTR_MAXREG_COUNT
	.align		4
        /*004c*/ 	.byte	0x03, 0x1b
        /*004e*/ 	.short	0x00ff


	//----- nvinfo : EIATTR_MERCURY_ISA_VERSION
	.align		4
        /*0050*/ 	.byte	0x03, 0x5f
        /*0052*/ 	.short	0x0101


	//----- nvinfo : EIATTR_VRC_CTA_INIT_COUNT
	.align		4
        /*0054*/ 	.byte	0x02, 0x4a
	.zero		1
	.zero		1


	//----- nvinfo : EIATTR_EXIT_INSTR_OFFSETS
	.align		4
        /*0058*/ 	.byte	0x04, 0x1c
        /*005a*/ 	.short	(.L_17 - .L_16)


	//   ....[0]....
.L_16:
        /*005c*/ 	.word	0x00000070


	//   ....[1]....
        /*0060*/ 	.word	0x00000130


	//----- nvinfo : EIATTR_CBANK_PARAM_SIZE
	.align		4
.L_17:
        /*0064*/ 	.byte	0x03, 0x19
        /*0066*/ 	.short	0x001c


	//----- nvinfo : EIATTR_PARAM_CBANK
	.align		4
        /*0068*/ 	.byte	0x04, 0x0a
        /*006a*/ 	.short	(.L_19 - .L_18)
	.align		4
.L_18:
        /*006c*/ 	.word	index@(.nv.constant0._Z9vecvecaddPdS_S_i)
        /*0070*/ 	.short	0x0380
        /*0072*/ 	.short	0x001c


	//----- nvinfo : EIATTR_SW_WAR
	.align		4
.L_19:
        /*0074*/ 	.byte	0x04, 0x36
        /*0076*/ 	.short	(.L_21 - .L_20)
.L_20:
        /*0078*/ 	.word	0x00000008
.L_21:


//--------------------- .nv.callgraph             --------------------------
	.section	.nv.callgraph,"",@"SHT_CUDA_CALLGRAPH"
	.align	4
	.sectionentsize	8
	.align		4
        /*0000*/ 	.word	0x00000000
	.align		4
        /*0004*/ 	.word	0xffffffff
	.align		4
        /*0008*/ 	.word	0x00000000
	.align		4
        /*000c*/ 	.word	0xfffffffe
	.align		4
        /*0010*/ 	.word	0x00000000
	.align		4
        /*0014*/ 	.word	0xfffffffd
	.align		4
        /*0018*/ 	.word	0x00000000
	.align		4
        /*001c*/ 	.word	0xfffffffc


//--------------------- .text._Z9vecvecaddPdS_S_i --------------------------
	.section	.text._Z9vecvecaddPdS_S_i,"ax",@progbits
	.align	128
        .global         _Z9vecvecaddPdS_S_i
        .type           _Z9vecvecaddPdS_S_i,@function
        .size           _Z9vecvecaddPdS_S_i,(.L_x_1 - _Z9vecvecaddPdS_S_i)
        .other          _Z9vecvecaddPdS_S_i,@"STO_CUDA_ENTRY STV_DEFAULT"
_Z9vecvecaddPdS_S_i:
.text._Z9vecvecaddPdS_S_i:
[----:B------:R-:W-:Y:S01]  /*0000*/  LDC R1, c[0x0][0x37c] ;  /* 0x0000df00ff017b82 */ /* 0x000fe20000000800 */
[----:B------:R-:W0:Y:S01]  /*0010*/  S2R R11, SR_CTAID.X ;  /* 0x00000000000b7919 */ /* 0x000e220000002500 */
[----:B------:R-:W0:Y:S01]  /*0020*/  LDCU UR4, c[0x0][0x360] ;  /* 0x00006c00ff0477ac */ /* 0x000e220008000800 */
[----:B------:R-:W0:Y:S01]  /*0030*/  S2R R0, SR_TID.X ;  /* 0x0000000000007919 */ /* 0x000e220000002100 */
[----:B------:R-:W1:Y:S01]  /*0040*/  LDCU UR5, c[0x0][0x398] ;  /* 0x00007300ff0577ac */ /* 0x000e620008000800 */
[----:B0-----:R-:W-:-:S05]  /*0050*/  IMAD R11, R11, UR4, R0 ;  /* 0x000000040b0b7c24 */ /* 0x001fca000f8e0200 */
[----:B-1----:R-:W-:-:S13]  /*0060*/  ISETP.GE.AND P0, PT, R11, UR5, PT ;  /* 0x000000050b007c0c */ /* 0x002fda000bf06270 */
[----:B------:R-:W-:Y:S05]  /*0070*/  @P0 EXIT ;  /* 0x000000000000094d */ /* 0x000fea0003800000 */
[----:B------:R-:W0:Y:S01]  /*0080*/  LDC.64 R2, c[0x0][0x380] ;  /* 0x0000e000ff027b82 */ /* 0x000e220000000a00 */
[----:B------:R-:W1:Y:S07]  /*0090*/  LDCU.64 UR4, c[0x0][0x358] ;  /* 0x00006b00ff0477ac */ /* 0x000e6e0008000a00 */
[----:B------:R-:W2:Y:S08]  /*00a0*/  LDC.64 R4, c[0x0][0x388] ;  /* 0x0000e200ff047b82 */ /* 0x000eb00000000a00 */
[----:B------:R-:W3:Y:S01]  /*00b0*/  LDC.64 R8, c[0x0][0x390] ;  /* 0x0000e400ff087b82 */ /* 0x000ee20000000a00 */
[----:B0-----:R-:W-:-:S06]  /*00c0*/  IMAD.WIDE R2, R11, 0x8, R2 ;  /* 0x000000080b027825 */ /* 0x001fcc00078e0202 */
[----:B-1----:R-:W4:Y:S01]  /*00d0*/  LDG.E.64 R2, desc[UR4][R2.64] ;  /* 0x0000000402027981 */ /* 0x002f22000c1e1b00 */
[----:B--2---:R-:W-:-:S06]  /*00e0*/  IMAD.WIDE R4, R11, 0x8, R4 ;  /* 0x000000080b047825 */ /* 0x004fcc00078e0204 */
[----:B------:R-:W4:Y:S01]  /*00f0*/  LDG.E.64 R4, desc[UR4][R4.64] ;  /* 0x0000000404047981 */ /* 0x000f22000c1e1b00 */
[----:B---3--:R-:W-:Y:S01]  /*0100*/  IMAD.WIDE R8, R11, 0x8, R8 ;  /* 0x000000080b087825 */ /* 0x008fe200078e0208 */
[----:B----4-:R-:W-:-:S07]  /*0110*/  DADD R6, R2, R4 ;  /* 0x0000000002067229 */ /* 0x010fce0000000004 */
[----:B------:R-:W-:Y:S01]  /*0120*/  STG.E.64 desc[UR4][R8.64], R6 ;  /* 0x0000000608007986 */ /* 0x000fe2000c101b04 */
[----:B------:R-:W-:Y:S05]  /*0130*/  EXIT ;  /* 0x000000000000794d */ /* 0x000fea0003800000 */
.L_x_0:
[----:B------:R-:W-:-:S00]  /*0140*/  BRA `(.L_x_0) ;  /* 0xfffffffc00fc7947 */ /* 0x000fc0000383ffff */
[----:B------:R-:W-:-:S00]  /*0150*/  NOP ;  /* 0x0000000000007918 */ /* 0x000fc00000000000 */
        /* <DEDUP_REMOVED lines=10> */
.L_x_1:


//--------------------- .nv.shared.reserved.0     --------------------------
	.section	.nv.shared.reserved.0,"aw",@nobits
	.weak		__nv_reservedSMEM_offset_0_alias
	.size		__nv_reservedSMEM_offset_0_alias, 0, 64
	.other		__nv_reservedSMEM_offset_0_alias,@"STO_CUDA_RESERVED_SHARED STV_DEFAULT"
__nv_reservedSMEM_offset_0_alias:
	.zero		0
	.zero		64


//--------------------- .nv.constant0._Z9vecvecaddPdS_S_i --------------------------
	.section	.nv.constant0._Z9vecvecaddPdS_S_i,"a",@progbits
	.sectionflags	@""
	.align	4
.nv.constant0._Z9vecvecaddPdS_S_i:
	.zero		924


//--------------------- SYMBOLS --------------------------

	.type		.nv.reservedSmem.offset0,@object
	.size		.nv.reservedSmem.offset0,0x4
